	.headerflags	@"EF_CUDA_TEXMODE_UNIFIED EF_CUDA_64BIT_ADDRESS EF_CUDA_ACCELERATORS EF_CUDA_SM90 EF_CUDA_VIRTUAL_SM(EF_CUDA_SM90)"
	.elftype	@"ET_EXEC"


//--------------------- .nv.info                  --------------------------
	.section	.nv.info,"",@"SHT_CUDA_INFO"
	.align	4


	//----- nvinfo : EIATTR_REGCOUNT
	.align		4
        /*0000*/ 	.byte	0x04, 0x2f
        /*0002*/ 	.short	(.L_1 - .L_0)
	.align		4
.L_0:
        /*0004*/ 	.word	index@(triton_poi_fused__safe_softmax_add_ones_scalar_tensor_tril_where_4)
        /*0008*/ 	.word	0x00000013


	//----- nvinfo : EIATTR_MIN_STACK_SIZE
	.align		4
.L_1:
        /*000c*/ 	.byte	0x04, 0x12
        /*000e*/ 	.short	(.L_3 - .L_2)
	.align		4
.L_2:
        /*0010*/ 	.word	index@(triton_poi_fused__safe_softmax_add_ones_scalar_tensor_tril_where_4)
        /*0014*/ 	.word	0x00000000


	//----- nvinfo : EIATTR_FRAME_SIZE
	.align		4
.L_3:
        /*0018*/ 	.byte	0x04, 0x11
        /*001a*/ 	.short	(.L_5 - .L_4)
	.align		4
.L_4:
        /*001c*/ 	.word	index@(triton_poi_fused__safe_softmax_add_ones_scalar_tensor_tril_where_4)
        /*0020*/ 	.word	0x00000000


	//----- nvinfo : EIATTR_MIN_STACK_SIZE
	.align		4
.L_5:
        /*0024*/ 	.byte	0x04, 0x12
        /*0026*/ 	.short	(.L_7 - .L_6)
	.align		4
.L_6:
        /*0028*/ 	.word	index@(triton_poi_fused__safe_softmax_add_ones_scalar_tensor_tril_where_4)
        /*002c*/ 	.word	0x00000000
.L_7:


//--------------------- .nv.info.triton_poi_fused__safe_softmax_add_ones_scalar_tensor_tril_where_4 --------------------------
	.section	.nv.info.triton_poi_fused__safe_softmax_add_ones_scalar_tensor_tril_where_4,"",@"SHT_CUDA_INFO"
	.sectionflags	@""
	.align	4


	//----- nvinfo : EIATTR_CUDA_API_VERSION
	.align		4
        /*0000*/ 	.byte	0x04, 0x37
        /*0002*/ 	.short	(.L_9 - .L_8)
.L_8:
        /*0004*/ 	.word	0x0000007c


	//----- nvinfo : EIATTR_KPARAM_INFO
	.align		4
.L_9:
        /*0008*/ 	.byte	0x04, 0x17
        /*000a*/ 	.short	(.L_11 - .L_10)
.L_10:
        /*000c*/ 	.word	0x00000000
        /*0010*/ 	.short	0x0004
        /*0012*/ 	.short	0x0020
        /*0014*/ 	.byte	0x00, 0xf0, 0x11, 0x00


	//----- nvinfo : EIATTR_KPARAM_INFO
	.align		4
.L_11:
        /*0018*/ 	.byte	0x04, 0x17
        /*001a*/ 	.short	(.L_13 - .L_12)
.L_12:
        /*001c*/ 	.word	0x00000000
        /*0020*/ 	.short	0x0003
        /*0022*/ 	.short	0x0018
        /*0024*/ 	.byte	0x00, 0xf4, 0x21, 0x00


	//----- nvinfo : EIATTR_KPARAM_INFO
	.align		4
.L_13:
        /*0028*/ 	.byte	0x04, 0x17
        /*002a*/ 	.short	(.L_15 - .L_14)
.L_14:
        /*002c*/ 	.word	0x00000000
        /*0030*/ 	.short	0x0002
        /*0032*/ 	.short	0x0010
        /*0034*/ 	.byte	0x00, 0xf4, 0x21, 0x00


	//----- nvinfo : EIATTR_KPARAM_INFO
	.align		4
.L_15:
        /*0038*/ 	.byte	0x04, 0x17
        /*003a*/ 	.short	(.L_17 - .L_16)
.L_16:
        /*003c*/ 	.word	0x00000000
        /*0040*/ 	.short	0x0001
        /*0042*/ 	.short	0x0008
        /*0044*/ 	.byte	0x00, 0xf4, 0x21, 0x00


	//----- nvinfo : EIATTR_KPARAM_INFO
	.align		4
.L_17:
        /*0048*/ 	.byte	0x04, 0x17
        /*004a*/ 	.short	(.L_19 - .L_18)
.L_18:
        /*004c*/ 	.word	0x00000000
        /*0050*/ 	.short	0x0000
        /*0052*/ 	.short	0x0000
        /*0054*/ 	.byte	0x00, 0xf4, 0x21, 0x00


	//----- nvinfo : EIATTR_SPARSE_MMA_MASK
	.align		4
.L_19:
        /*0058*/ 	.byte	0x03, 0x50
        /*005a*/ 	.short	0x0000


	//----- nvinfo : EIATTR_MAXREG_COUNT
	.align		4
        /*005c*/ 	.byte	0x03, 0x1b
        /*005e*/ 	.short	0x00ff


	//----- nvinfo : EIATTR_EXIT_INSTR_OFFSETS
	.align		4
        /*0060*/ 	.byte	0x04, 0x1c
        /*0062*/ 	.short	(.L_21 - .L_20)


	//   ....[0]....
.L_20:
        /*0064*/ 	.word	0x00000330


	//   ....[1]....
        /*0068*/ 	.word	0x00000350


	//----- nvinfo : EIATTR_REQNTID
	.align		4
.L_21:
        /*006c*/ 	.byte	0x04, 0x10
        /*006e*/ 	.short	(.L_23 - .L_22)
.L_22:
        /*0070*/ 	.word	0x00000080
        /*0074*/ 	.word	0x00000001
        /*0078*/ 	.word	0x00000001


	//----- nvinfo : EIATTR_CBANK_PARAM_SIZE
	.align		4
.L_23:
        /*007c*/ 	.byte	0x03, 0x19
        /*007e*/ 	.short	0x0024


	//----- nvinfo : EIATTR_PARAM_CBANK
	.align		4
        /*0080*/ 	.byte	0x04, 0x0a
        /*0082*/ 	.short	(.L_25 - .L_24)
	.align		4
.L_24:
        /*0084*/ 	.word	index@(.nv.constant0.triton_poi_fused__safe_softmax_add_ones_scalar_tensor_tril_where_4)
        /*0088*/ 	.short	0x0210
        /*008a*/ 	.short	0x0024


	//----- nvinfo : EIATTR_SW_WAR
	.align		4
.L_25:
        /*008c*/ 	.byte	0x04, 0x36
        /*008e*/ 	.short	(.L_27 - .L_26)
.L_26:
        /*0090*/ 	.word	0x00000008
.L_27:


//--------------------- .nv.callgraph             --------------------------
	.section	.nv.callgraph,"",@"SHT_CUDA_CALLGRAPH"
	.align	4
	.sectionentsize	8
	.align		4
        /*0000*/ 	.word	0x00000000
	.align		4
        /*0004*/ 	.word	0xffffffff
	.align		4
        /*0008*/ 	.word	0x00000000
	.align		4
        /*000c*/ 	.word	0xfffffffe
	.align		4
        /*0010*/ 	.word	0x00000000
	.align		4
        /*0014*/ 	.word	0xfffffffd
	.align		4
        /*0018*/ 	.word	0x00000000
	.align		4
        /*001c*/ 	.word	0xfffffffc


//--------------------- .text.triton_poi_fused__safe_softmax_add_ones_scalar_tensor_tril_where_4 --------------------------
	.section	.text.triton_poi_fused__safe_softmax_add_ones_scalar_tensor_tril_where_4,"ax",@progbits
	.align	128
        .global         triton_poi_fused__safe_softmax_add_ones_scalar_tensor_tril_where_4
        .type           triton_poi_fused__safe_softmax_add_ones_scalar_tensor_tril_where_4,@function
        .size           triton_poi_fused__safe_softmax_add_ones_scalar_tensor_tril_where_4,(.L_x_1 - triton_poi_fused__safe_softmax_add_ones_scalar_tensor_tril_where_4)
        .other          triton_poi_fused__safe_softmax_add_ones_scalar_tensor_tril_where_4,@"STO_CUDA_ENTRY STV_DEFAULT"
triton_poi_fused__safe_softmax_add_ones_scalar_tensor_tril_where_4:
.text.triton_poi_fused__safe_softmax_add_ones_scalar_tensor_tril_where_4:
[----:B------:R-:W0:Y:S02]  /*0000*/  LDC R1, c[0x0][0x28] ;  /* 0x00000a00ff017b82 */ /* 0x000e240000000800 */
[----:B------:R-:W1:Y:S01]  /*0010*/  S2R R0, SR_TID.X ;  /* 0x0000000000007919 */ /* 0x000e620000002100 */
[----:B------:R-:W2:Y:S01]  /*0020*/  LDC.64 R2, c[0x0][0x210] ;  /* 0x00008400ff027b82 */ /* 0x000ea20000000a00 */
[----:B------:R-:W-:Y:S01]  /*0030*/  CS2R R14, SRZ ;  /* 0x00000000000e7805 */ /* 0x000fe2000001ff00 */
[----:B------:R-:W-:Y:S01]  /*0040*/  ULDC.64 UR4, c[0x0][0x208] ;  /* 0x0000820000047ab9 */ /* 0x000fe20000000a00 */
[----:B------:R-:W3:Y:S05]  /*0050*/  S2R R11, SR_CTAID.X ;  /* 0x00000000000b7919 */ /* 0x000eea0000002500 */
[----:B------:R-:W4:Y:S01]  /*0060*/  LDC.64 R4, c[0x0][0x220] ;  /* 0x00008800ff047b82 */ /* 0x000f220000000a00 */
[----:B------:R-:W-:Y:S01]  /*0070*/  IMAD.MOV.U32 R16, RZ, RZ, RZ ;  /* 0x000000ffff107224 */ /* 0x000fe200078e00ff */
[----:B------:R-:W-:Y:S01]  /*0080*/  ULDC.64 UR6, c[0x0][0x218] ;  /* 0x0000860000067ab9 */ /* 0x000fe20000000a00 */
[----:B-1----:R-:W-:-:S02]  /*0090*/  LOP3.LUT R0, R0, 0x7f, RZ, 0xc0, !PT ;  /* 0x0000007f00007812 */ /* 0x002fc400078ec0ff */
[----:B---3--:R-:W-:-:S03]  /*00a0*/  SHF.R.S32.HI R6, RZ, 0x18, R11 ;  /* 0x00000018ff067819 */ /* 0x008fc6000001140b */
[----:B------:R-:W-:Y:S01]  /*00b0*/  IMAD R11, R11, 0x80, R0 ;  /* 0x000000800b0b7824 */ /* 0x000fe200078e0200 */
[----:B------:R-:W-:-:S03]  /*00c0*/  SGXT R0, R6, 0x1 ;  /* 0x000000010600781a */ /* 0x000fc60000000200 */
[C---:B--2---:R-:W-:Y:S01]  /*00d0*/  IMAD.WIDE R2, R11.reuse, 0x4, R2 ;  /* 0x000000040b027825 */ /* 0x044fe200078e0202 */
[----:B------:R-:W-:Y:S01]  /*00e0*/  ISETP.GE.AND P0, PT, R11, 0x100, PT ;  /* 0x000001000b00780c */ /* 0x000fe20003f06270 */
[----:B------:R-:W1:Y:S01]  /*00f0*/  LDC.64 R6, c[0x0][0x228] ;  /* 0x00008a00ff067b82 */ /* 0x000e620000000a00 */
[----:B------:R-:W-:-:S04]  /*0100*/  LEA.HI R0, R0, R11, RZ, 0x2 ;  /* 0x0000000b00007211 */ /* 0x000fc800078f10ff */
[----:B------:R-:W-:-:S05]  /*0110*/  SHF.R.S32.HI R13, RZ, 0x2, R0 ;  /* 0x00000002ff0d7819 */ /* 0x000fca0000011400 */
[C---:B----4-:R-:W-:Y:S02]  /*0120*/  IMAD.WIDE R4, R13.reuse, 0x4, R4 ;  /* 0x000000040d047825 */ /* 0x050fe400078e0204 */
[----:B------:R-:W2:Y:S04]  /*0130*/  @!P0 LDG.E R14, desc[UR4][R2.64] ;  /* 0x00000004020e8981 */ /* 0x000ea8000c1e1900 */
[----:B------:R3:W4:Y:S01]  /*0140*/  @!P0 LDG.E.EL R15, desc[UR4][R4.64] ;  /* 0x00000004040f8981 */ /* 0x000722000c2e1900 */
[----:B-1----:R-:W-:-:S05]  /*0150*/  IMAD.WIDE R6, R13, 0x4, R6 ;  /* 0x000000040d067825 */ /* 0x002fca00078e0206 */
[----:B------:R-:W5:Y:S01]  /*0160*/  @!P0 LDG.E.EL R16, desc[UR4][R6.64] ;  /* 0x0000000406108981 */ /* 0x000f62000c2e1900 */
[----:B------:R-:W-:Y:S02]  /*0170*/  IADD3 R8, P1, R13, UR6, RZ ;  /* 0x000000060d087c10 */ /* 0x000fe4000ff3e0ff */
[----:B------:R-:W-:Y:S02]  /*0180*/  PRMT R12, RZ, 0x7610, R12 ;  /* 0x00007610ff0c7816 */ /* 0x000fe4000000000c */
[----:B------:R-:W-:-:S05]  /*0190*/  LEA.HI.X.SX32 R9, R13, UR7, 0x1, P1 ;  /* 0x000000070d097c11 */ /* 0x000fca00088f0eff */
[----:B------:R-:W5:Y:S01]  /*01a0*/  @!P0 LDG.E.EL.U8 R12, desc[UR4][R8.64] ;  /* 0x00000004080c8981 */ /* 0x000f62000c2e1100 */
[----:B------:R-:W-:Y:S02]  /*01b0*/  LEA.HI R10, R13, R13, RZ, 0x2 ;  /* 0x0000000d0d0a7211 */ /* 0x000fe400078f10ff */
[----:B------:R-:W-:Y:S02]  /*01c0*/  LOP3.LUT R0, R0, 0xfffffffc, RZ, 0xc0, !PT ;  /* 0xfffffffc00007812 */ /* 0x000fe400078ec0ff */
[----:B------:R-:W-:-:S03]  /*01d0*/  LOP3.LUT R10, R10, 0xfffffffc, RZ, 0xc0, !PT ;  /* 0xfffffffc0a0a7812 */ /* 0x000fc600078ec0ff */
[----:B------:R-:W-:Y:S02]  /*01e0*/  IMAD.IADD R0, R11, 0x1, -R0 ;  /* 0x000000010b007824 */ /* 0x000fe400078e0a00 */
[----:B------:R-:W-:-:S05]  /*01f0*/  IMAD.IADD R13, R13, 0x1, -R10 ;  /* 0x000000010d0d7824 */ /* 0x000fca00078e0a0a */
[----:B------:R-:W-:-:S04]  /*0200*/  ISETP.GT.AND P1, PT, R0, R13, PT ;  /* 0x0000000d0000720c */ /* 0x000fc80003f24270 */
[----:B---3--:R-:W-:-:S05]  /*0210*/  FSEL R5, RZ, -INF , !P1 ;  /* 0xff800000ff057808 */ /* 0x008fca0004800000 */
[----:B--2---:R-:W-:-:S04]  /*0220*/  FADD R14, R5, R14 ;  /* 0x0000000e050e7221 */ /* 0x004fc80000000000 */
[----:B----4-:R-:W-:-:S04]  /*0230*/  FADD R14, R14, -R15 ;  /* 0x8000000f0e0e7221 */ /* 0x010fc80000000000 */
[----:B------:R-:W-:-:S05]  /*0240*/  FMUL R14, R14, 1.4426950216293334961 ;  /* 0x3fb8aa3b0e0e7820 */ /* 0x000fca0000400000 */
[----:B------:R-:W-:Y:S02]  /*0250*/  FSETP.GEU.AND P2, PT, R14, -126, PT ;  /* 0xc2fc00000e00780b */ /* 0x000fe40003f4e000 */
[C---:B-----5:R-:W-:Y:S02]  /*0260*/  FSETP.GT.AND P1, PT, |R16|.reuse, 8.50705917302346158658e+37, PT ;  /* 0x7e8000001000780b */ /* 0x060fe40003f24200 */
[----:B------:R-:W-:-:S09]  /*0270*/  FSETP.GEU.AND P3, PT, |R16|, 1.175494350822287508e-38, PT ;  /* 0x008000001000780b */ /* 0x000fd20003f6e200 */
[----:B------:R-:W-:-:S04]  /*0280*/  @!P2 FMUL R14, R14, 0.5 ;  /* 0x3f0000000e0ea820 */ /* 0x000fc80000400000 */
[----:B------:R-:W1:Y:S01]  /*0290*/  MUFU.EX2 R0, R14 ;  /* 0x0000000e00007308 */ /* 0x000e620000000800 */
[----:B------:R-:W-:-:S04]  /*02a0*/  @P1 FMUL R16, R16, 0.25 ;  /* 0x3e80000010101820 */ /* 0x000fc80000400000 */
[----:B------:R-:W-:-:S04]  /*02b0*/  @!P3 FMUL R16, R16, 16777216 ;  /* 0x4b8000001010b820 */ /* 0x000fc80000400000 */
[----:B------:R-:W2:Y:S01]  /*02c0*/  MUFU.RCP R5, R16 ;  /* 0x0000001000057308 */ /* 0x000ea20000001000 */
[----:B-1----:R-:W-:-:S04]  /*02d0*/  @!P2 FMUL R0, R0, R0 ;  /* 0x000000000000a220 */ /* 0x002fc80000400000 */
[----:B------:R-:W-:Y:S01]  /*02e0*/  @P1 FMUL R0, R0, 0.25 ;  /* 0x3e80000000001820 */ /* 0x000fe20000400000 */
[----:B------:R-:W-:-:S03]  /*02f0*/  LOP3.LUT P1, RZ, R12, 0xff, RZ, 0xc0, !PT ;  /* 0x000000ff0cff7812 */ /* 0x000fc6000782c0ff */
[----:B------:R-:W-:-:S04]  /*0300*/  @!P3 FMUL R0, R0, 16777216 ;  /* 0x4b8000000000b820 */ /* 0x000fc80000400000 */
[----:B--2---:R-:W-:-:S05]  /*0310*/  FMUL R5, R5, R0 ;  /* 0x0000000005057220 */ /* 0x004fca0000400000 */
[----:B------:R-:W-:Y:S01]  /*0320*/  SEL R5, R5, RZ, P1 ;  /* 0x000000ff05057207 */ /* 0x000fe20000800000 */
[----:B------:R-:W-:Y:S06]  /*0330*/  @P0 EXIT ;  /* 0x000000000000094d */ /* 0x000fec0003800000 */
[----:B------:R-:W-:Y:S01]  /*0340*/  STG.E desc[UR4][R2.64], R5 ;  /* 0x0000000502007986 */ /* 0x000fe2000c101904 */
[----:B------:R-:W-:Y:S05]  /*0350*/  EXIT ;  /* 0x000000000000794d */ /* 0x000fea0003800000 */
.L_x_0:
[----:B------:R-:W-:-:S00]  /*0360*/  BRA `(.L_x_0) ;  /* 0xfffffffc00fc7947 */ /* 0x000fc0000383ffff */
[----:B------:R-:W-:-:S00]  /*0370*/  NOP ;  /* 0x0000000000007918 */ /* 0x000fc00000000000 */
        /* <DEDUP_REMOVED lines=8> */
.L_x_1:


//--------------------- .nv.constant0.triton_poi_fused__safe_softmax_add_ones_scalar_tensor_tril_where_4 --------------------------
	.section	.nv.constant0.triton_poi_fused__safe_softmax_add_ones_scalar_tensor_tril_where_4,"a",@progbits
	.sectionflags	@""
	.align	4
.nv.constant0.triton_poi_fused__safe_softmax_add_ones_scalar_tensor_tril_where_4:
	.zero		564
